//
// Generated by NVIDIA NVVM Compiler
//
// Compiler Build ID: CL-36424714
// Cuda compilation tools, release 13.0, V13.0.88
// Based on NVVM 20.0.0
//

.version 9.0
.target sm_100
.address_size 64

	// .globl	_Z19fill_pattern_kernelPccii

.visible .entry _Z19fill_pattern_kernelPccii(
	.param .u64 .ptr .align 1 _Z19fill_pattern_kernelPccii_param_0,
	.param .u8 _Z19fill_pattern_kernelPccii_param_1,
	.param .u32 _Z19fill_pattern_kernelPccii_param_2,
	.param .u32 _Z19fill_pattern_kernelPccii_param_3
)
{
	.reg .pred 	%p<2>;
	.reg .b16 	%rs<2>;
	.reg .b32 	%r<8>;
	.reg .b64 	%rd<5>;

	ld.param.u64 	%rd1, [_Z19fill_pattern_kernelPccii_param_0];
	ld.param.s8 	%rs1, [_Z19fill_pattern_kernelPccii_param_1];
	ld.param.u32 	%r3, [_Z19fill_pattern_kernelPccii_param_2];
	ld.param.u32 	%r2, [_Z19fill_pattern_kernelPccii_param_3];
	mov.u32 	%r4, %ctaid.x;
	mov.u32 	%r5, %ntid.x;
	mov.u32 	%r6, %tid.x;
	mad.lo.s32 	%r1, %r4, %r5, %r6;
	setp.ge.s32 	%p1, %r1, %r3;
	@%p1 bra 	$L__BB0_2;
	cvta.to.global.u64 	%rd2, %rd1;
	add.s32 	%r7, %r2, %r1;
	cvt.s64.s32 	%rd3, %r7;
	add.s64 	%rd4, %rd2, %rd3;
	st.global.u8 	[%rd4], %rs1;
$L__BB0_2:
	ret;

}
	// .globl	_Z19copy_message_kernelPcPKcii
.visible .entry _Z19copy_message_kernelPcPKcii(
	.param .u64 .ptr .align 1 _Z19copy_message_kernelPcPKcii_param_0,
	.param .u64 .ptr .align 1 _Z19copy_message_kernelPcPKcii_param_1,
	.param .u32 _Z19copy_message_kernelPcPKcii_param_2,
	.param .u32 _Z19copy_message_kernelPcPKcii_param_3
)
{
	.reg .pred 	%p<2>;
	.reg .b16 	%rs<2>;
	.reg .b32 	%r<8>;
	.reg .b64 	%rd<9>;

	ld.param.u64 	%rd1, [_Z19copy_message_kernelPcPKcii_param_0];
	ld.param.u64 	%rd2, [_Z19copy_message_kernelPcPKcii_param_1];
	ld.param.u32 	%r3, [_Z19copy_message_kernelPcPKcii_param_2];
	ld.param.u32 	%r2, [_Z19copy_message_kernelPcPKcii_param_3];
	mov.u32 	%r4, %ctaid.x;
	mov.u32 	%r5, %ntid.x;
	mov.u32 	%r6, %tid.x;
	mad.lo.s32 	%r1, %r4, %r5, %r6;
	setp.ge.s32 	%p1, %r1, %r3;
	@%p1 bra 	$L__BB1_2;
	cvta.to.global.u64 	%rd3, %rd2;
	cvta.to.global.u64 	%rd4, %rd1;
	cvt.s64.s32 	%rd5, %r1;
	add.s64 	%rd6, %rd3, %rd5;
	ld.global.u8 	%rs1, [%rd6];
	add.s32 	%r7, %r2, %r1;
	cvt.s64.s32 	%rd7, %r7;
	add.s64 	%rd8, %rd4, %rd7;
	st.global.u8 	[%rd8], %rs1;
$L__BB1_2:
	ret;

}


// ===== COMPILED SASS (sm_100) =====

	.target	sm_100

	.elftype	@"ET_EXEC"


//--------------------- .note.nv.tkinfo           --------------------------
	.section	.note.nv.tkinfo,"",@"SHT_NOTE"
	.sectionflags	@"SHF_NOTE_NV_TKINFO"
	.tkinfo
        /*0018*/ 	.word	0x00000002
        /*0030*/ 	.string	""
        /*0030*/ 	.string	"ptxas"
        /*0030*/ 	.string	"Cuda compilation tools, release 13.0, V13.0.88"
        /*0030*/ 	.string	"Build cuda_13.0.r13.0/compiler.36424714_0"
        /*0030*/ 	.string	"-arch sm_100 -m 64 "



//--------------------- .note.nv.cuinfo           --------------------------
	.section	.note.nv.cuinfo,"",@"SHT_NOTE"
	.sectionflags	@"SHF_NOTE_NV_CUINFO"
        /*0018*/ 	.short	0x0002
        /*001a*/ 	.short	0x0064
        /*001c*/ 	.short	0x0082
	.zero		2


//--------------------- .nv.info                  --------------------------
	.section	.nv.info,"",@"SHT_CUDA_INFO"
	.align	4


	//----- nvinfo : EIATTR_REGCOUNT
	.align		4
        /*0000*/ 	.byte	0x04, 0x2f
        /*0002*/ 	.short	(.L_1 - .L_0)
	.align		4
.L_0:
        /*0004*/ 	.word	index@(_Z19fill_pattern_kernelPccii)
        /*0008*/ 	.word	0x00000008


	//----- nvinfo : EIATTR_FRAME_SIZE
	.align		4
.L_1:
        /*000c*/ 	.byte	0x04, 0x11
        /*000e*/ 	.short	(.L_3 - .L_2)
	.align		4
.L_2:
        /*0010*/ 	.word	index@(_Z19fill_pattern_kernelPccii)
        /*0014*/ 	.word	0x00000000


	//----- nvinfo : EIATTR_REGCOUNT
	.align		4
.L_3:
        /*0018*/ 	.byte	0x04, 0x2f
        /*001a*/ 	.short	(.L_5 - .L_4)
	.align		4
.L_4:
        /*001c*/ 	.word	index@(_Z19copy_message_kernelPcPKcii)
        /*0020*/ 	.word	0x00000008


	//----- nvinfo : EIATTR_FRAME_SIZE
	.align		4
.L_5:
        /*0024*/ 	.byte	0x04, 0x11
        /*0026*/ 	.short	(.L_7 - .L_6)
	.align		4
.L_6:
        /*0028*/ 	.word	index@(_Z19copy_message_kernelPcPKcii)
        /*002c*/ 	.word	0x00000000


	//----- nvinfo : EIATTR_MIN_STACK_SIZE
	.align		4
.L_7:
        /*0030*/ 	.byte	0x04, 0x12
        /*0032*/ 	.short	(.L_9 - .L_8)
	.align		4
.L_8:
        /*0034*/ 	.word	index@(_Z19copy_message_kernelPcPKcii)
        /*0038*/ 	.word	0x00000000


	//----- nvinfo : EIATTR_MIN_STACK_SIZE
	.align		4
.L_9:
        /*003c*/ 	.byte	0x04, 0x12
        /*003e*/ 	.short	(.L_11 - .L_10)
	.align		4
.L_10:
        /*0040*/ 	.word	index@(_Z19fill_pattern_kernelPccii)
        /*0044*/ 	.word	0x00000000
.L_11:


//--------------------- .nv.compat                --------------------------
	.section	.nv.compat,"",@"SHT_CUDA_COMPAT_INFO"
	.align	4
        /*0000*/ 	.byte	0x02, 0x09, 0x00, 0x00, 0x02, 0x02, 0x01, 0x00, 0x02, 0x05, 0x05, 0x00, 0x03, 0x07, 0x01, 0x01
        /*0010*/ 	.byte	0x02, 0x03, 0x00, 0x00, 0x02, 0x06, 0x01, 0x00, 0x04, 0x0b, 0x08, 0x00, 0x09, 0x00, 0x00, 0x00
        /*0020*/ 	.byte	0x00, 0x00, 0x00, 0x00


//--------------------- .nv.info._Z19copy_message_kernelPcPKcii --------------------------
	.section	.nv.info._Z19copy_message_kernelPcPKcii,"",@"SHT_CUDA_INFO"
	.sectionflags	@""
	.align	4


	//----- nvinfo : EIATTR_CUDA_API_VERSION
	.align		4
        /*0000*/ 	.byte	0x04, 0x37
        /*0002*/ 	.short	(.L_13 - .L_12)
.L_12:
        /*0004*/ 	.word	0x00000082


	//----- nvinfo : EIATTR_KPARAM_INFO
	.align		4
.L_13:
        /*0008*/ 	.byte	0x04, 0x17
        /*000a*/ 	.short	(.L_15 - .L_14)
.L_14:
        /*000c*/ 	.word	0x00000000
        /*0010*/ 	.short	0x0003
        /*0012*/ 	.short	0x0014
        /*0014*/ 	.byte	0x00, 0xf0, 0x11, 0x00


	//----- nvinfo : EIATTR_KPARAM_INFO
	.align		4
.L_15:
        /*0018*/ 	.byte	0x04, 0x17
        /*001a*/ 	.short	(.L_17 - .L_16)
.L_16:
        /*001c*/ 	.word	0x00000000
        /*0020*/ 	.short	0x0002
        /*0022*/ 	.short	0x0010
        /*0024*/ 	.byte	0x00, 0xf0, 0x11, 0x00


	//----- nvinfo : EIATTR_KPARAM_INFO
	.align		4
.L_17:
        /*0028*/ 	.byte	0x04, 0x17
        /*002a*/ 	.short	(.L_19 - .L_18)
.L_18:
        /*002c*/ 	.word	0x00000000
        /*0030*/ 	.short	0x0001
        /*0032*/ 	.short	0x0008
        /*0034*/ 	.byte	0x00, 0xf5, 0x21, 0x00


	//----- nvinfo : EIATTR_KPARAM_INFO
	.align		4
.L_19:
        /*0038*/ 	.byte	0x04, 0x17
        /*003a*/ 	.short	(.L_21 - .L_20)
.L_20:
        /*003c*/ 	.word	0x00000000
        /*0040*/ 	.short	0x0000
        /*0042*/ 	.short	0x0000
        /*0044*/ 	.byte	0x00, 0xf5, 0x21, 0x00


	//----- nvinfo : EIATTR_SPARSE_MMA_MASK
	.align		4
.L_21:
        /*0048*/ 	.byte	0x03, 0x50
        /*004a*/ 	.short	0x0000


	//----- nvinfo : EIATTR_MAXREG_COUNT
	.align		4
        /*004c*/ 	.byte	0x03, 0x1b
        /*004e*/ 	.short	0x00ff


	//----- nvinfo : EIATTR_MERCURY_ISA_VERSION
	.align		4
        /*0050*/ 	.byte	0x03, 0x5f
        /*0052*/ 	.short	0x0101


	//----- nvinfo : EIATTR_VRC_CTA_INIT_COUNT
	.align		4
        /*0054*/ 	.byte	0x02, 0x4a
	.zero		1
	.zero		1


	//----- nvinfo : EIATTR_EXIT_INSTR_OFFSETS
	.align		4
        /*0058*/ 	.byte	0x04, 0x1c
        /*005a*/ 	.short	(.L_23 - .L_22)


	//   ....[0]....
.L_22:
        /*005c*/ 	.word	0x00000070


	//   ....[1]....
        /*0060*/ 	.word	0x00000120


	//----- nvinfo : EIATTR_CBANK_PARAM_SIZE
	.align		4
.L_23:
        /*0064*/ 	.byte	0x03, 0x19
        /*0066*/ 	.short	0x0018


	//----- nvinfo : EIATTR_PARAM_CBANK
	.align		4
        /*0068*/ 	.byte	0x04, 0x0a
        /*006a*/ 	.short	(.L_25 - .L_24)
	.align		4
.L_24:
        /*006c*/ 	.word	index@(.nv.constant0._Z19copy_message_kernelPcPKcii)
        /*0070*/ 	.short	0x0380
        /*0072*/ 	.short	0x0018


	//----- nvinfo : EIATTR_SW_WAR
	.align		4
.L_25:
        /*0074*/ 	.byte	0x04, 0x36
        /*0076*/ 	.short	(.L_27 - .L_26)
.L_26:
        /*0078*/ 	.word	0x00000008
.L_27:


//--------------------- .nv.info._Z19fill_pattern_kernelPccii --------------------------
	.section	.nv.info._Z19fill_pattern_kernelPccii,"",@"SHT_CUDA_INFO"
	.sectionflags	@""
	.align	4


	//----- nvinfo : EIATTR_CUDA_API_VERSION
	.align		4
        /*0000*/ 	.byte	0x04, 0x37
        /*0002*/ 	.short	(.L_29 - .L_28)
.L_28:
        /*0004*/ 	.word	0x00000082


	//----- nvinfo : EIATTR_KPARAM_INFO
	.align		4
.L_29:
        /*0008*/ 	.byte	0x04, 0x17
        /*000a*/ 	.short	(.L_31 - .L_30)
.L_30:
        /*000c*/ 	.word	0x00000000
        /*0010*/ 	.short	0x0003
        /*0012*/ 	.short	0x0010
        /*0014*/ 	.byte	0x00, 0xf0, 0x11, 0x00


	//----- nvinfo : EIATTR_KPARAM_INFO
	.align		4
.L_31:
        /*0018*/ 	.byte	0x04, 0x17
        /*001a*/ 	.short	(.L_33 - .L_32)
.L_32:
        /*001c*/ 	.word	0x00000000
        /*0020*/ 	.short	0x0002
        /*0022*/ 	.short	0x000c
        /*0024*/ 	.byte	0x00, 0xf0, 0x11, 0x00


	//----- nvinfo : EIATTR_KPARAM_INFO
	.align		4
.L_33:
        /*0028*/ 	.byte	0x04, 0x17
        /*002a*/ 	.short	(.L_35 - .L_34)
.L_34:
        /*002c*/ 	.word	0x00000000
        /*0030*/ 	.short	0x0001
        /*0032*/ 	.short	0x0008
        /*0034*/ 	.byte	0x00, 0xf0, 0x05, 0x00


	//----- nvinfo : EIATTR_KPARAM_INFO
	.align		4
.L_35:
        /*0038*/ 	.byte	0x04, 0x17
        /*003a*/ 	.short	(.L_37 - .L_36)
.L_36:
        /*003c*/ 	.word	0x00000000
        /*0040*/ 	.short	0x0000
        /*0042*/ 	.short	0x0000
        /*0044*/ 	.byte	0x00, 0xf5, 0x21, 0x00


	//----- nvinfo : EIATTR_SPARSE_MMA_MASK
	.align		4
.L_37:
        /*0048*/ 	.byte	0x03, 0x50
        /*004a*/ 	.short	0x0000


	//----- nvinfo : EIATTR_MAXREG_COUNT
	.align		4
        /*004c*/ 	.byte	0x03, 0x1b
        /*004e*/ 	.short	0x00ff


	//----- nvinfo : EIATTR_MERCURY_ISA_VERSION
	.align		4
        /*0050*/ 	.byte	0x03, 0x5f
        /*0052*/ 	.short	0x0101


	//----- nvinfo : EIATTR_VRC_CTA_INIT_COUNT
	.align		4
        /*0054*/ 	.byte	0x02, 0x4a
	.zero		1
	.zero		1


	//----- nvinfo : EIATTR_EXIT_INSTR_OFFSETS
	.align		4
        /*0058*/ 	.byte	0x04, 0x1c
        /*005a*/ 	.short	(.L_39 - .L_38)


	//   ....[0]....
.L_38:
        /*005c*/ 	.word	0x00000070


	//   ....[1]....
        /*0060*/ 	.word	0x00000120


	//----- nvinfo : EIATTR_CBANK_PARAM_SIZE
	.align		4
.L_39:
        /*0064*/ 	.byte	0x03, 0x19
        /*0066*/ 	.short	0x0014


	//----- nvinfo : EIATTR_PARAM_CBANK
	.align		4
        /*0068*/ 	.byte	0x04, 0x0a
        /*006a*/ 	.short	(.L_41 - .L_40)
	.align		4
.L_40:
        /*006c*/ 	.word	index@(.nv.constant0._Z19fill_pattern_kernelPccii)
        /*0070*/ 	.short	0x0380
        /*0072*/ 	.short	0x0014


	//----- nvinfo : EIATTR_SW_WAR
	.align		4
.L_41:
        /*0074*/ 	.byte	0x04, 0x36
        /*0076*/ 	.short	(.L_43 - .L_42)
.L_42:
        /*0078*/ 	.word	0x00000008
.L_43:


//--------------------- .nv.callgraph             --------------------------
	.section	.nv.callgraph,"",@"SHT_CUDA_CALLGRAPH"
	.align	4
	.sectionentsize	8
	.align		4
        /*0000*/ 	.word	0x00000000
	.align		4
        /*0004*/ 	.word	0xffffffff
	.align		4
        /*0008*/ 	.word	0x00000000
	.align		4
        /*000c*/ 	.word	0xfffffffe
	.align		4
        /*0010*/ 	.word	0x00000000
	.align		4
        /*0014*/ 	.word	0xfffffffd
	.align		4
        /*0018*/ 	.word	0x00000000
	.align		4
        /*001c*/ 	.word	0xfffffffc


//--------------------- .text._Z19copy_message_kernelPcPKcii --------------------------
	.section	.text._Z19copy_message_kernelPcPKcii,"ax",@progbits
	.align	128
        .global         _Z19copy_message_kernelPcPKcii
        .type           _Z19copy_message_kernelPcPKcii,@function
        .size           _Z19copy_message_kernelPcPKcii,(.L_x_2 - _Z19copy_message_kernelPcPKcii)
        .other          _Z19copy_message_kernelPcPKcii,@"STO_CUDA_ENTRY STV_DEFAULT"
_Z19copy_message_kernelPcPKcii:
.text._Z19copy_message_kernelPcPKcii:
[----:B------:R-:W-:Y:S01]  /*0000*/  LDC R1, c[0x0][0x37c] ;  /* 0x0000df00ff017b82 */ /* 0x000fe20000000800 */
[----:B------:R-:W0:Y:S07]  /*0010*/  S2R R3, SR_TID.X ;  /* 0x0000000000037919 */ /* 0x000e2e0000002100 */
[----:B------:R-:W0:Y:S01]  /*0020*/  S2UR UR4, SR_CTAID.X ;  /* 0x00000000000479c3 */ /* 0x000e220000002500 */
[----:B------:R-:W1:Y:S07]  /*0030*/  LDCU UR5, c[0x0][0x390] ;  /* 0x00007200ff0577ac */ /* 0x000e6e0008000800 */
[----:B------:R-:W0:Y:S02]  /*0040*/  LDC R0, c[0x0][0x360] ;  /* 0x0000d800ff007b82 */ /* 0x000e240000000800 */
[----:B0-----:R-:W-:-:S05]  /*0050*/  IMAD R0, R0, UR4, R3 ;  /* 0x0000000400007c24 */ /* 0x001fca000f8e0203 */
[----:B-1----:R-:W-:-:S13]  /*0060*/  ISETP.GE.AND P0, PT, R0, UR5, PT ;  /* 0x0000000500007c0c */ /* 0x002fda000bf06270 */
[----:B------:R-:W-:Y:S05]  /*0070*/  @P0 EXIT ;  /* 0x000000000000094d */ /* 0x000fea0003800000 */
[----:B------:R-:W0:Y:S01]  /*0080*/  LDCU.128 UR8, c[0x0][0x380] ;  /* 0x00007000ff0877ac */ /* 0x000e220008000c00 */
[----:B------:R-:W1:Y:S01]  /*0090*/  LDCU.64 UR4, c[0x0][0x358] ;  /* 0x00006b00ff0477ac */ /* 0x000e620008000a00 */
[----:B------:R-:W2:Y:S01]  /*00a0*/  LDCU UR6, c[0x0][0x394] ;  /* 0x00007280ff0677ac */ /* 0x000ea20008000800 */
[----:B0-----:R-:W-:-:S04]  /*00b0*/  IADD3 R2, P0, PT, R0, UR10, RZ ;  /* 0x0000000a00027c10 */ /* 0x001fc8000ff1e0ff */
[----:B------:R-:W-:-:S06]  /*00c0*/  LEA.HI.X.SX32 R3, R0, UR11, 0x1, P0 ;  /* 0x0000000b00037c11 */ /* 0x000fcc00080f0eff */
[----:B-1----:R-:W3:Y:S01]  /*00d0*/  LDG.E.U8 R3, desc[UR4][R2.64] ;  /* 0x0000000402037981 */ /* 0x002ee2000c1e1100 */
[----:B--2---:R-:W-:-:S05]  /*00e0*/  VIADD R0, R0, UR6 ;  /* 0x0000000600007c36 */ /* 0x004fca0008000000 */
[----:B------:R-:W-:-:S04]  /*00f0*/  IADD3 R4, P0, PT, R0, UR8, RZ ;  /* 0x0000000800047c10 */ /* 0x000fc8000ff1e0ff */
[----:B------:R-:W-:-:S05]  /*0100*/  LEA.HI.X.SX32 R5, R0, UR9, 0x1, P0 ;  /* 0x0000000900057c11 */ /* 0x000fca00080f0eff */
[----:B---3--:R-:W-:Y:S01]  /*0110*/  STG.E.U8 desc[UR4][R4.64], R3 ;  /* 0x0000000304007986 */ /* 0x008fe2000c101104 */
[----:B------:R-:W-:Y:S05]  /*0120*/  EXIT ;  /* 0x000000000000794d */ /* 0x000fea0003800000 */
.L_x_0:
[----:B------:R-:W-:-:S00]  /*0130*/  BRA `(.L_x_0) ;  /* 0xfffffffc00fc7947 */ /* 0x000fc0000383ffff */
[----:B------:R-:W-:-:S00]  /*0140*/  NOP ;  /* 0x0000000000007918 */ /* 0x000fc00000000000 */
        /* <DEDUP_REMOVED lines=11> */
.L_x_2:


//--------------------- .text._Z19fill_pattern_kernelPccii --------------------------
	.section	.text._Z19fill_pattern_kernelPccii,"ax",@progbits
	.align	128
        .global         _Z19fill_pattern_kernelPccii
        .type           _Z19fill_pattern_kernelPccii,@function
        .size           _Z19fill_pattern_kernelPccii,(.L_x_3 - _Z19fill_pattern_kernelPccii)
        .other          _Z19fill_pattern_kernelPccii,@"STO_CUDA_ENTRY STV_DEFAULT"
_Z19fill_pattern_kernelPccii:
.text._Z19fill_pattern_kernelPccii:
        /* <DEDUP_REMOVED lines=8> */
[----:B------:R-:W0:Y:S01]  /*0080*/  LDC.U8 R3, c[0x0][0x388] ;  /* 0x0000e200ff037b82 */ /* 0x000e220000000000 */
[----:B------:R-:W1:Y:S01]  /*0090*/  LDCU UR6, c[0x0][0x390] ;  /* 0x00007200ff0677ac */ /* 0x000e620008000800 */
[----:B------:R-:W2:Y:S01]  /*00a0*/  LDCU.64 UR8, c[0x0][0x380] ;  /* 0x00007000ff0877ac */ /* 0x000ea20008000a00 */
[----:B------:R-:W3:Y:S01]  /*00b0*/  LDCU.64 UR4, c[0x0][0x358] ;  /* 0x00006b00ff0477ac */ /* 0x000ee20008000a00 */
[----:B-1----:R-:W-:-:S05]  /*00c0*/  VIADD R0, R0, UR6 ;  /* 0x0000000600007c36 */ /* 0x002fca0008000000 */
[C---:B--2---:R-:W-:Y:S02]  /*00d0*/  IADD3 R2, P0, PT, R0.reuse, UR8, RZ ;  /* 0x0000000800027c10 */ /* 0x044fe4000ff1e0ff */
[----:B0-----:R-:W-:Y:S02]  /*00e0*/  PRMT R5, R3, 0x8880, RZ ;  /* 0x0000888003057816 */ /* 0x001fe400000000ff */
[----:B------:R-:W-:Y:S02]  /*00f0*/  LEA.HI.X.SX32 R3, R0, UR9, 0x1, P0 ;  /* 0x0000000900037c11 */ /* 0x000fe400080f0eff */
[----:B------:R-:W-:-:S05]  /*0100*/  PRMT R5, R5, 0x7710, RZ ;  /* 0x0000771005057816 */ /* 0x000fca00000000ff */
[----:B---3--:R-:W-:Y:S01]  /*0110*/  STG.E.U8 desc[UR4][R2.64], R5 ;  /* 0x0000000502007986 */ /* 0x008fe2000c101104 */
[----:B------:R-:W-:Y:S05]  /*0120*/  EXIT ;  /* 0x000000000000794d */ /* 0x000fea0003800000 */
.L_x_1:
        /* <DEDUP_REMOVED lines=13> */
.L_x_3:


//--------------------- .nv.shared.reserved.0     --------------------------
	.section	.nv.shared.reserved.0,"aw",@nobits
	.weak		__nv_reservedSMEM_offset_0_alias
	.size		__nv_reservedSMEM_offset_0_alias, 0, 64
	.other		__nv_reservedSMEM_offset_0_alias,@"STO_CUDA_RESERVED_SHARED STV_DEFAULT"
__nv_reservedSMEM_offset_0_alias:
	.zero		0
	.zero		64


//--------------------- .nv.constant0._Z19copy_message_kernelPcPKcii --------------------------
	.section	.nv.constant0._Z19copy_message_kernelPcPKcii,"a",@progbits
	.sectionflags	@""
	.align	4
.nv.constant0._Z19copy_message_kernelPcPKcii:
	.zero		920


//--------------------- .nv.constant0._Z19fill_pattern_kernelPccii --------------------------
	.section	.nv.constant0._Z19fill_pattern_kernelPccii,"a",@progbits
	.sectionflags	@""
	.align	4
.nv.constant0._Z19fill_pattern_kernelPccii:
	.zero		916


//--------------------- SYMBOLS --------------------------

	.type		.nv.reservedSmem.offset0,@object
	.size		.nv.reservedSmem.offset0,0x4
